//
// Generated by NVIDIA NVVM Compiler
//
// Compiler Build ID: CL-36424714
// Cuda compilation tools, release 13.0, V13.0.88
// Based on NVVM 20.0.0
//

.version 9.0
.target sm_100
.address_size 64

	// .globl	_Z6MatAddPfPKfS1_i

.visible .entry _Z6MatAddPfPKfS1_i(
	.param .u64 .ptr .align 1 _Z6MatAddPfPKfS1_i_param_0,
	.param .u64 .ptr .align 1 _Z6MatAddPfPKfS1_i_param_1,
	.param .u64 .ptr .align 1 _Z6MatAddPfPKfS1_i_param_2,
	.param .u32 _Z6MatAddPfPKfS1_i_param_3
)
{
	.reg .pred 	%p<2>;
	.reg .b32 	%r<14>;
	.reg .b32 	%f<4>;
	.reg .b64 	%rd<11>;

	ld.param.u64 	%rd1, [_Z6MatAddPfPKfS1_i_param_0];
	ld.param.u64 	%rd2, [_Z6MatAddPfPKfS1_i_param_1];
	ld.param.u64 	%rd3, [_Z6MatAddPfPKfS1_i_param_2];
	ld.param.u32 	%r2, [_Z6MatAddPfPKfS1_i_param_3];
	mov.u32 	%r4, %ctaid.x;
	mov.u32 	%r5, %ntid.x;
	mov.u32 	%r6, %tid.x;
	mad.lo.s32 	%r7, %r4, %r5, %r6;
	mov.u32 	%r8, %ctaid.y;
	mov.u32 	%r9, %ntid.y;
	mov.u32 	%r10, %tid.y;
	mad.lo.s32 	%r11, %r8, %r9, %r10;
	mad.lo.s32 	%r1, %r2, %r11, %r7;
	max.s32 	%r13, %r7, %r11;
	setp.ge.s32 	%p1, %r13, %r2;
	@%p1 bra 	$L__BB0_2;
	cvta.to.global.u64 	%rd4, %rd2;
	cvta.to.global.u64 	%rd5, %rd3;
	cvta.to.global.u64 	%rd6, %rd1;
	mul.wide.s32 	%rd7, %r1, 4;
	add.s64 	%rd8, %rd4, %rd7;
	ld.global.f32 	%f1, [%rd8];
	add.s64 	%rd9, %rd5, %rd7;
	ld.global.f32 	%f2, [%rd9];
	add.f32 	%f3, %f1, %f2;
	add.s64 	%rd10, %rd6, %rd7;
	st.global.f32 	[%rd10], %f3;
$L__BB0_2:
	ret;

}


// ===== COMPILED SASS (sm_100) =====

	.target	sm_100

	.elftype	@"ET_EXEC"


//--------------------- .note.nv.tkinfo           --------------------------
	.section	.note.nv.tkinfo,"",@"SHT_NOTE"
	.sectionflags	@"SHF_NOTE_NV_TKINFO"
	.tkinfo
        /*0018*/ 	.word	0x00000002
        /*0030*/ 	.string	""
        /*0030*/ 	.string	"ptxas"
        /*0030*/ 	.string	"Cuda compilation tools, release 13.0, V13.0.88"
        /*0030*/ 	.string	"Build cuda_13.0.r13.0/compiler.36424714_0"
        /*0030*/ 	.string	"-arch sm_100 -m 64 "



//--------------------- .note.nv.cuinfo           --------------------------
	.section	.note.nv.cuinfo,"",@"SHT_NOTE"
	.sectionflags	@"SHF_NOTE_NV_CUINFO"
        /*0018*/ 	.short	0x0002
        /*001a*/ 	.short	0x0064
        /*001c*/ 	.short	0x0082
	.zero		2


//--------------------- .nv.info                  --------------------------
	.section	.nv.info,"",@"SHT_CUDA_INFO"
	.align	4


	//----- nvinfo : EIATTR_REGCOUNT
	.align		4
        /*0000*/ 	.byte	0x04, 0x2f
        /*0002*/ 	.short	(.L_1 - .L_0)
	.align		4
.L_0:
        /*0004*/ 	.word	index@(_Z6MatAddPfPKfS1_i)
        /*0008*/ 	.word	0x0000000c


	//----- nvinfo : EIATTR_FRAME_SIZE
	.align		4
.L_1:
        /*000c*/ 	.byte	0x04, 0x11
        /*000e*/ 	.short	(.L_3 - .L_2)
	.align		4
.L_2:
        /*0010*/ 	.word	index@(_Z6MatAddPfPKfS1_i)
        /*0014*/ 	.word	0x00000000


	//----- nvinfo : EIATTR_MIN_STACK_SIZE
	.align		4
.L_3:
        /*0018*/ 	.byte	0x04, 0x12
        /*001a*/ 	.short	(.L_5 - .L_4)
	.align		4
.L_4:
        /*001c*/ 	.word	index@(_Z6MatAddPfPKfS1_i)
        /*0020*/ 	.word	0x00000000
.L_5:


//--------------------- .nv.compat                --------------------------
	.section	.nv.compat,"",@"SHT_CUDA_COMPAT_INFO"
	.align	4
        /*0000*/ 	.byte	0x02, 0x09, 0x00, 0x00, 0x02, 0x02, 0x01, 0x00, 0x02, 0x05, 0x05, 0x00, 0x03, 0x07, 0x01, 0x01
        /*0010*/ 	.byte	0x02, 0x03, 0x00, 0x00, 0x02, 0x06, 0x01, 0x00, 0x04, 0x0b, 0x08, 0x00, 0x09, 0x00, 0x00, 0x00
        /*0020*/ 	.byte	0x00, 0x00, 0x00, 0x00


//--------------------- .nv.info._Z6MatAddPfPKfS1_i --------------------------
	.section	.nv.info._Z6MatAddPfPKfS1_i,"",@"SHT_CUDA_INFO"
	.sectionflags	@""
	.align	4


	//----- nvinfo : EIATTR_CUDA_API_VERSION
	.align		4
        /*0000*/ 	.byte	0x04, 0x37
        /*0002*/ 	.short	(.L_7 - .L_6)
.L_6:
        /*0004*/ 	.word	0x00000082


	//----- nvinfo : EIATTR_KPARAM_INFO
	.align		4
.L_7:
        /*0008*/ 	.byte	0x04, 0x17
        /*000a*/ 	.short	(.L_9 - .L_8)
.L_8:
        /*000c*/ 	.word	0x00000000
        /*0010*/ 	.short	0x0003
        /*0012*/ 	.short	0x0018
        /*0014*/ 	.byte	0x00, 0xf0, 0x11, 0x00


	//----- nvinfo : EIATTR_KPARAM_INFO
	.align		4
.L_9:
        /*0018*/ 	.byte	0x04, 0x17
        /*001a*/ 	.short	(.L_11 - .L_10)
.L_10:
        /*001c*/ 	.word	0x00000000
        /*0020*/ 	.short	0x0002
        /*0022*/ 	.short	0x0010
        /*0024*/ 	.byte	0x00, 0xf5, 0x21, 0x00


	//----- nvinfo : EIATTR_KPARAM_INFO
	.align		4
.L_11:
        /*0028*/ 	.byte	0x04, 0x17
        /*002a*/ 	.short	(.L_13 - .L_12)
.L_12:
        /*002c*/ 	.word	0x00000000
        /*0030*/ 	.short	0x0001
        /*0032*/ 	.short	0x0008
        /*0034*/ 	.byte	0x00, 0xf5, 0x21, 0x00


	//----- nvinfo : EIATTR_KPARAM_INFO
	.align		4
.L_13:
        /*0038*/ 	.byte	0x04, 0x17
        /*003a*/ 	.short	(.L_15 - .L_14)
.L_14:
        /*003c*/ 	.word	0x00000000
        /*0040*/ 	.short	0x0000
        /*0042*/ 	.short	0x0000
        /*0044*/ 	.byte	0x00, 0xf5, 0x21, 0x00


	//----- nvinfo : EIATTR_SPARSE_MMA_MASK
	.align		4
.L_15:
        /*0048*/ 	.byte	0x03, 0x50
        /*004a*/ 	.short	0x0000


	//----- nvinfo : EIATTR_MAXREG_COUNT
	.align		4
        /*004c*/ 	.byte	0x03, 0x1b
        /*004e*/ 	.short	0x00ff


	//----- nvinfo : EIATTR_MERCURY_ISA_VERSION
	.align		4
        /*0050*/ 	.byte	0x03, 0x5f
        /*0052*/ 	.short	0x0101


	//----- nvinfo : EIATTR_VRC_CTA_INIT_COUNT
	.align		4
        /*0054*/ 	.byte	0x02, 0x4a
	.zero		1
	.zero		1


	//----- nvinfo : EIATTR_EXIT_INSTR_OFFSETS
	.align		4
        /*0058*/ 	.byte	0x04, 0x1c
        /*005a*/ 	.short	(.L_17 - .L_16)


	//   ....[0]....
.L_16:
        /*005c*/ 	.word	0x000000d0


	//   ....[1]....
        /*0060*/ 	.word	0x00000190


	//----- nvinfo : EIATTR_CBANK_PARAM_SIZE
	.align		4
.L_17:
        /*0064*/ 	.byte	0x03, 0x19
        /*0066*/ 	.short	0x001c


	//----- nvinfo : EIATTR_PARAM_CBANK
	.align		4
        /*0068*/ 	.byte	0x04, 0x0a
        /*006a*/ 	.short	(.L_19 - .L_18)
	.align		4
.L_18:
        /*006c*/ 	.word	index@(.nv.constant0._Z6MatAddPfPKfS1_i)
        /*0070*/ 	.short	0x0380
        /*0072*/ 	.short	0x001c


	//----- nvinfo : EIATTR_SW_WAR
	.align		4
.L_19:
        /*0074*/ 	.byte	0x04, 0x36
        /*0076*/ 	.short	(.L_21 - .L_20)
.L_20:
        /*0078*/ 	.word	0x00000008
.L_21:


//--------------------- .nv.callgraph             --------------------------
	.section	.nv.callgraph,"",@"SHT_CUDA_CALLGRAPH"
	.align	4
	.sectionentsize	8
	.align		4
        /*0000*/ 	.word	0x00000000
	.align		4
        /*0004*/ 	.word	0xffffffff
	.align		4
        /*0008*/ 	.word	0x00000000
	.align		4
        /*000c*/ 	.word	0xfffffffe
	.align		4
        /*0010*/ 	.word	0x00000000
	.align		4
        /*0014*/ 	.word	0xfffffffd
	.align		4
        /*0018*/ 	.word	0x00000000
	.align		4
        /*001c*/ 	.word	0xfffffffc


//--------------------- .text._Z6MatAddPfPKfS1_i  --------------------------
	.section	.text._Z6MatAddPfPKfS1_i,"ax",@progbits
	.align	128
        .global         _Z6MatAddPfPKfS1_i
        .type           _Z6MatAddPfPKfS1_i,@function
        .size           _Z6MatAddPfPKfS1_i,(.L_x_1 - _Z6MatAddPfPKfS1_i)
        .other          _Z6MatAddPfPKfS1_i,@"STO_CUDA_ENTRY STV_DEFAULT"
_Z6MatAddPfPKfS1_i:
.text._Z6MatAddPfPKfS1_i:
[----:B------:R-:W-:Y:S01]  /*0000*/  LDC R1, c[0x0][0x37c] ;  /* 0x0000df00ff017b82 */ /* 0x000fe20000000800 */
[----:B------:R-:W0:Y:S07]  /*0010*/  S2R R3, SR_TID.X ;  /* 0x0000000000037919 */ /* 0x000e2e0000002100 */
[----:B------:R-:W0:Y:S01]  /*0020*/  S2UR UR4, SR_CTAID.X ;  /* 0x00000000000479c3 */ /* 0x000e220000002500 */
[----:B------:R-:W1:Y:S01]  /*0030*/  LDCU UR6, c[0x0][0x398] ;  /* 0x00007300ff0677ac */ /* 0x000e620008000800 */
[----:B------:R-:W2:Y:S06]  /*0040*/  S2R R5, SR_TID.Y ;  /* 0x0000000000057919 */ /* 0x000eac0000002200 */
[----:B------:R-:W0:Y:S08]  /*0050*/  LDC R0, c[0x0][0x360] ;  /* 0x0000d800ff007b82 */ /* 0x000e300000000800 */
[----:B------:R-:W2:Y:S08]  /*0060*/  S2UR UR5, SR_CTAID.Y ;  /* 0x00000000000579c3 */ /* 0x000eb00000002600 */
[----:B------:R-:W2:Y:S01]  /*0070*/  LDC R2, c[0x0][0x364] ;  /* 0x0000d900ff027b82 */ /* 0x000ea20000000800 */
[----:B0-----:R-:W-:-:S02]  /*0080*/  IMAD R0, R0, UR4, R3 ;  /* 0x0000000400007c24 */ /* 0x001fc4000f8e0203 */
[----:B--2---:R-:W-:-:S04]  /*0090*/  IMAD R3, R2, UR5, R5 ;  /* 0x0000000502037c24 */ /* 0x004fc8000f8e0205 */
[----:B-1----:R-:W-:Y:S01]  /*00a0*/  IMAD R9, R3, UR6, R0 ;  /* 0x0000000603097c24 */ /* 0x002fe2000f8e0200 */
[----:B------:R-:W-:-:S04]  /*00b0*/  VIMNMX R2, PT, PT, R0, R3, !PT ;  /* 0x0000000300027248 */ /* 0x000fc80007fe0100 */
[----:B------:R-:W-:-:S13]  /*00c0*/  ISETP.GE.AND P0, PT, R2, UR6, PT ;  /* 0x0000000602007c0c */ /* 0x000fda000bf06270 */
[----:B------:R-:W-:Y:S05]  /*00d0*/  @P0 EXIT ;  /* 0x000000000000094d */ /* 0x000fea0003800000 */
[----:B------:R-:W0:Y:S01]  /*00e0*/  LDC.64 R2, c[0x0][0x388] ;  /* 0x0000e200ff027b82 */ /* 0x000e220000000a00 */
[----:B------:R-:W1:Y:S07]  /*00f0*/  LDCU.64 UR4, c[0x0][0x358] ;  /* 0x00006b00ff0477ac */ /* 0x000e6e0008000a00 */
[----:B------:R-:W2:Y:S08]  /*0100*/  LDC.64 R4, c[0x0][0x390] ;  /* 0x0000e400ff047b82 */ /* 0x000eb00000000a00 */
[----:B------:R-:W3:Y:S01]  /*0110*/  LDC.64 R6, c[0x0][0x380] ;  /* 0x0000e000ff067b82 */ /* 0x000ee20000000a00 */
[----:B0-----:R-:W-:-:S06]  /*0120*/  IMAD.WIDE R2, R9, 0x4, R2 ;  /* 0x0000000409027825 */ /* 0x001fcc00078e0202 */
[----:B-1----:R-:W4:Y:S01]  /*0130*/  LDG.E R2, desc[UR4][R2.64] ;  /* 0x0000000402027981 */ /* 0x002f22000c1e1900 */
[----:B--2---:R-:W-:-:S06]  /*0140*/  IMAD.WIDE R4, R9, 0x4, R4 ;  /* 0x0000000409047825 */ /* 0x004fcc00078e0204 */
[----:B------:R-:W4:Y:S01]  /*0150*/  LDG.E R5, desc[UR4][R4.64] ;  /* 0x0000000404057981 */ /* 0x000f22000c1e1900 */
[----:B---3--:R-:W-:-:S04]  /*0160*/  IMAD.WIDE R6, R9, 0x4, R6 ;  /* 0x0000000409067825 */ /* 0x008fc800078e0206 */
[----:B----4-:R-:W-:-:S05]  /*0170*/  FADD R9, R2, R5 ;  /* 0x0000000502097221 */ /* 0x010fca0000000000 */
[----:B------:R-:W-:Y:S01]  /*0180*/  STG.E desc[UR4][R6.64], R9 ;  /* 0x0000000906007986 */ /* 0x000fe2000c101904 */
[----:B------:R-:W-:Y:S05]  /*0190*/  EXIT ;  /* 0x000000000000794d */ /* 0x000fea0003800000 */
.L_x_0:
[----:B------:R-:W-:-:S00]  /*01a0*/  BRA `(.L_x_0) ;  /* 0xfffffffc00fc7947 */ /* 0x000fc0000383ffff */
[----:B------:R-:W-:-:S00]  /*01b0*/  NOP ;  /* 0x0000000000007918 */ /* 0x000fc00000000000 */
        /* <DEDUP_REMOVED lines=12> */
.L_x_1:


//--------------------- .nv.shared.reserved.0     --------------------------
	.section	.nv.shared.reserved.0,"aw",@nobits
	.weak		__nv_reservedSMEM_offset_0_alias
	.size		__nv_reservedSMEM_offset_0_alias, 0, 64
	.other		__nv_reservedSMEM_offset_0_alias,@"STO_CUDA_RESERVED_SHARED STV_DEFAULT"
__nv_reservedSMEM_offset_0_alias:
	.zero		0
	.zero		64


//--------------------- .nv.constant0._Z6MatAddPfPKfS1_i --------------------------
	.section	.nv.constant0._Z6MatAddPfPKfS1_i,"a",@progbits
	.sectionflags	@""
	.align	4
.nv.constant0._Z6MatAddPfPKfS1_i:
	.zero		924


//--------------------- SYMBOLS --------------------------

	.type		.nv.reservedSmem.offset0,@object
	.size		.nv.reservedSmem.offset0,0x4
